//
// Generated by NVIDIA NVVM Compiler
//
// Compiler Build ID: CL-36424714
// Cuda compilation tools, release 13.0, V13.0.88
// Based on NVVM 20.0.0
//

.version 9.0
.target sm_100
.address_size 64

	// .globl	_Z4testPiiPjjPyy

.visible .entry _Z4testPiiPjjPyy(
	.param .u64 .ptr .align 1 _Z4testPiiPjjPyy_param_0,
	.param .u32 _Z4testPiiPjjPyy_param_1,
	.param .u64 .ptr .align 1 _Z4testPiiPjjPyy_param_2,
	.param .u32 _Z4testPiiPjjPyy_param_3,
	.param .u64 .ptr .align 1 _Z4testPiiPjjPyy_param_4,
	.param .u64 _Z4testPiiPjjPyy_param_5
)
{
	.reg .b32 	%r<5>;
	.reg .b64 	%rd<9>;

	ld.param.u64 	%rd1, [_Z4testPiiPjjPyy_param_0];
	ld.param.u32 	%r1, [_Z4testPiiPjjPyy_param_1];
	ld.param.u64 	%rd2, [_Z4testPiiPjjPyy_param_2];
	ld.param.u32 	%r2, [_Z4testPiiPjjPyy_param_3];
	ld.param.u64 	%rd3, [_Z4testPiiPjjPyy_param_4];
	ld.param.u64 	%rd4, [_Z4testPiiPjjPyy_param_5];
	cvta.to.global.u64 	%rd5, %rd3;
	cvta.to.global.u64 	%rd6, %rd2;
	cvta.to.global.u64 	%rd7, %rd1;
	atom.global.xor.b32 	%r3, [%rd7], %r1;
	atom.global.xor.b32 	%r4, [%rd6], %r2;
	atom.global.xor.b64 	%rd8, [%rd5], %rd4;
	ret;

}


// ===== COMPILED SASS (sm_100) =====

	.target	sm_100

	.elftype	@"ET_EXEC"


//--------------------- .note.nv.tkinfo           --------------------------
	.section	.note.nv.tkinfo,"",@"SHT_NOTE"
	.sectionflags	@"SHF_NOTE_NV_TKINFO"
	.tkinfo
        /*0018*/ 	.word	0x00000002
        /*0030*/ 	.string	""
        /*0030*/ 	.string	"ptxas"
        /*0030*/ 	.string	"Cuda compilation tools, release 13.0, V13.0.88"
        /*0030*/ 	.string	"Build cuda_13.0.r13.0/compiler.36424714_0"
        /*0030*/ 	.string	"-arch sm_100 -m 64 "



//--------------------- .note.nv.cuinfo           --------------------------
	.section	.note.nv.cuinfo,"",@"SHT_NOTE"
	.sectionflags	@"SHF_NOTE_NV_CUINFO"
        /*0018*/ 	.short	0x0002
        /*001a*/ 	.short	0x0064
        /*001c*/ 	.short	0x0082
	.zero		2


//--------------------- .nv.info                  --------------------------
	.section	.nv.info,"",@"SHT_CUDA_INFO"
	.align	4


	//----- nvinfo : EIATTR_REGCOUNT
	.align		4
        /*0000*/ 	.byte	0x04, 0x2f
        /*0002*/ 	.short	(.L_1 - .L_0)
	.align		4
.L_0:
        /*0004*/ 	.word	index@(_Z4testPiiPjjPyy)
        /*0008*/ 	.word	0x00000010


	//----- nvinfo : EIATTR_FRAME_SIZE
	.align		4
.L_1:
        /*000c*/ 	.byte	0x04, 0x11
        /*000e*/ 	.short	(.L_3 - .L_2)
	.align		4
.L_2:
        /*0010*/ 	.word	index@(_Z4testPiiPjjPyy)
        /*0014*/ 	.word	0x00000000


	//----- nvinfo : EIATTR_MIN_STACK_SIZE
	.align		4
.L_3:
        /*0018*/ 	.byte	0x04, 0x12
        /*001a*/ 	.short	(.L_5 - .L_4)
	.align		4
.L_4:
        /*001c*/ 	.word	index@(_Z4testPiiPjjPyy)
        /*0020*/ 	.word	0x00000000
.L_5:


//--------------------- .nv.compat                --------------------------
	.section	.nv.compat,"",@"SHT_CUDA_COMPAT_INFO"
	.align	4
        /*0000*/ 	.byte	0x02, 0x09, 0x00, 0x00, 0x02, 0x02, 0x01, 0x00, 0x02, 0x05, 0x05, 0x00, 0x03, 0x07, 0x01, 0x01
        /*0010*/ 	.byte	0x02, 0x03, 0x00, 0x00, 0x02, 0x06, 0x01, 0x00, 0x04, 0x0b, 0x08, 0x00, 0x09, 0x00, 0x00, 0x00
        /*0020*/ 	.byte	0x00, 0x00, 0x00, 0x00


//--------------------- .nv.info._Z4testPiiPjjPyy --------------------------
	.section	.nv.info._Z4testPiiPjjPyy,"",@"SHT_CUDA_INFO"
	.sectionflags	@""
	.align	4


	//----- nvinfo : EIATTR_CUDA_API_VERSION
	.align		4
        /*0000*/ 	.byte	0x04, 0x37
        /*0002*/ 	.short	(.L_7 - .L_6)
.L_6:
        /*0004*/ 	.word	0x00000082


	//----- nvinfo : EIATTR_KPARAM_INFO
	.align		4
.L_7:
        /*0008*/ 	.byte	0x04, 0x17
        /*000a*/ 	.short	(.L_9 - .L_8)
.L_8:
        /*000c*/ 	.word	0x00000000
        /*0010*/ 	.short	0x0005
        /*0012*/ 	.short	0x0028
        /*0014*/ 	.byte	0x00, 0xf0, 0x21, 0x00


	//----- nvinfo : EIATTR_KPARAM_INFO
	.align		4
.L_9:
        /*0018*/ 	.byte	0x04, 0x17
        /*001a*/ 	.short	(.L_11 - .L_10)
.L_10:
        /*001c*/ 	.word	0x00000000
        /*0020*/ 	.short	0x0004
        /*0022*/ 	.short	0x0020
        /*0024*/ 	.byte	0x00, 0xf5, 0x21, 0x00


	//----- nvinfo : EIATTR_KPARAM_INFO
	.align		4
.L_11:
        /*0028*/ 	.byte	0x04, 0x17
        /*002a*/ 	.short	(.L_13 - .L_12)
.L_12:
        /*002c*/ 	.word	0x00000000
        /*0030*/ 	.short	0x0003
        /*0032*/ 	.short	0x0018
        /*0034*/ 	.byte	0x00, 0xf0, 0x11, 0x00


	//----- nvinfo : EIATTR_KPARAM_INFO
	.align		4
.L_13:
        /*0038*/ 	.byte	0x04, 0x17
        /*003a*/ 	.short	(.L_15 - .L_14)
.L_14:
        /*003c*/ 	.word	0x00000000
        /*0040*/ 	.short	0x0002
        /*0042*/ 	.short	0x0010
        /*0044*/ 	.byte	0x00, 0xf5, 0x21, 0x00


	//----- nvinfo : EIATTR_KPARAM_INFO
	.align		4
.L_15:
        /*0048*/ 	.byte	0x04, 0x17
        /*004a*/ 	.short	(.L_17 - .L_16)
.L_16:
        /*004c*/ 	.word	0x00000000
        /*0050*/ 	.short	0x0001
        /*0052*/ 	.short	0x0008
        /*0054*/ 	.byte	0x00, 0xf0, 0x11, 0x00


	//----- nvinfo : EIATTR_KPARAM_INFO
	.align		4
.L_17:
        /*0058*/ 	.byte	0x04, 0x17
        /*005a*/ 	.short	(.L_19 - .L_18)
.L_18:
        /*005c*/ 	.word	0x00000000
        /*0060*/ 	.short	0x0000
        /*0062*/ 	.short	0x0000
        /*0064*/ 	.byte	0x00, 0xf5, 0x21, 0x00


	//----- nvinfo : EIATTR_SPARSE_MMA_MASK
	.align		4
.L_19:
        /*0068*/ 	.byte	0x03, 0x50
        /*006a*/ 	.short	0x0000


	//----- nvinfo : EIATTR_MAXREG_COUNT
	.align		4
        /*006c*/ 	.byte	0x03, 0x1b
        /*006e*/ 	.short	0x00ff


	//----- nvinfo : EIATTR_MERCURY_ISA_VERSION
	.align		4
        /*0070*/ 	.byte	0x03, 0x5f
        /*0072*/ 	.short	0x0101


	//----- nvinfo : EIATTR_INT_WARP_WIDE_INSTR_OFFSETS
	.align		4
        /*0074*/ 	.byte	0x04, 0x31
        /*0076*/ 	.short	(.L_21 - .L_20)


	//   ....[0]....
.L_20:
        /*0078*/ 	.word	0x00000030


	//   ....[1]....
        /*007c*/ 	.word	0x00000080


	//   ....[2]....
        /*0080*/ 	.word	0x000000a0


	//----- nvinfo : EIATTR_VRC_CTA_INIT_COUNT
	.align		4
.L_21:
        /*0084*/ 	.byte	0x02, 0x4a
	.zero		1
	.zero		1


	//----- nvinfo : EIATTR_EXIT_INSTR_OFFSETS
	.align		4
        /*0088*/ 	.byte	0x04, 0x1c
        /*008a*/ 	.short	(.L_23 - .L_22)


	//   ....[0]....
.L_22:
        /*008c*/ 	.word	0x00000130


	//----- nvinfo : EIATTR_CBANK_PARAM_SIZE
	.align		4
.L_23:
        /*0090*/ 	.byte	0x03, 0x19
        /*0092*/ 	.short	0x0030


	//----- nvinfo : EIATTR_PARAM_CBANK
	.align		4
        /*0094*/ 	.byte	0x04, 0x0a
        /*0096*/ 	.short	(.L_25 - .L_24)
	.align		4
.L_24:
        /*0098*/ 	.word	index@(.nv.constant0._Z4testPiiPjjPyy)
        /*009c*/ 	.short	0x0380
        /*009e*/ 	.short	0x0030


	//----- nvinfo : EIATTR_SW_WAR
	.align		4
.L_25:
        /*00a0*/ 	.byte	0x04, 0x36
        /*00a2*/ 	.short	(.L_27 - .L_26)
.L_26:
        /*00a4*/ 	.word	0x00000008
.L_27:


//--------------------- .nv.callgraph             --------------------------
	.section	.nv.callgraph,"",@"SHT_CUDA_CALLGRAPH"
	.align	4
	.sectionentsize	8
	.align		4
        /*0000*/ 	.word	0x00000000
	.align		4
        /*0004*/ 	.word	0xffffffff
	.align		4
        /*0008*/ 	.word	0x00000000
	.align		4
        /*000c*/ 	.word	0xfffffffe
	.align		4
        /*0010*/ 	.word	0x00000000
	.align		4
        /*0014*/ 	.word	0xfffffffd
	.align		4
        /*0018*/ 	.word	0x00000000
	.align		4
        /*001c*/ 	.word	0xfffffffc


//--------------------- .text._Z4testPiiPjjPyy    --------------------------
	.section	.text._Z4testPiiPjjPyy,"ax",@progbits
	.align	128
        .global         _Z4testPiiPjjPyy
        .type           _Z4testPiiPjjPyy,@function
        .size           _Z4testPiiPjjPyy,(.L_x_1 - _Z4testPiiPjjPyy)
        .other          _Z4testPiiPjjPyy,@"STO_CUDA_ENTRY STV_DEFAULT"
_Z4testPiiPjjPyy:
.text._Z4testPiiPjjPyy:
[----:B------:R-:W-:Y:S08]  /*0000*/  LDC R1, c[0x0][0x37c] ;  /* 0x0000df00ff017b82 */ /* 0x000ff00000000800 */
[----:B------:R-:W0:Y:S01]  /*0010*/  LDC R0, c[0x0][0x388] ;  /* 0x0000e200ff007b82 */ /* 0x000e220000000800 */
[----:B------:R-:W1:Y:S01]  /*0020*/  S2R R11, SR_LANEID ;  /* 0x00000000000b7919 */ /* 0x000e620000000000 */
[----:B------:R-:W-:Y:S01]  /*0030*/  VOTEU.ANY UR4, UPT, PT ;  /* 0x0000000000047886 */ /* 0x000fe200038e0100 */
[----:B------:R-:W2:Y:S01]  /*0040*/  LDCU.64 UR6, c[0x0][0x358] ;  /* 0x00006b00ff0677ac */ /* 0x000ea20008000a00 */
[----:B------:R-:W-:-:S04]  /*0050*/  UFLO.U32 UR4, UR4 ;  /* 0x00000004000472bd */ /* 0x000fc800080e0000 */
[----:B------:R-:W3:Y:S08]  /*0060*/  LDC R10, c[0x0][0x398] ;  /* 0x0000e600ff0a7b82 */ /* 0x000ef00000000800 */
[----:B------:R-:W2:Y:S08]  /*0070*/  LDC.64 R2, c[0x0][0x380] ;  /* 0x0000e000ff027b82 */ /* 0x000eb00000000a00 */
[----:B0-----:R-:W0:Y:S08]  /*0080*/  REDUX.XOR UR5, R0 ;  /* 0x00000000000573c4 */ /* 0x001e300000008000 */
[----:B------:R-:W4:Y:S08]  /*0090*/  LDC.64 R4, c[0x0][0x390] ;  /* 0x0000e400ff047b82 */ /* 0x000f300000000a00 */
[----:B---3--:R-:W3:Y:S08]  /*00a0*/  REDUX.XOR UR8, R10 ;  /* 0x000000000a0873c4 */ /* 0x008ef00000008000 */
[----:B------:R-:W5:Y:S01]  /*00b0*/  LDC.64 R6, c[0x0][0x3a0] ;  /* 0x0000e800ff067b82 */ /* 0x000f620000000a00 */
[----:B-1----:R-:W-:-:S07]  /*00c0*/  ISETP.EQ.U32.AND P0, PT, R11, UR4, PT ;  /* 0x000000040b007c0c */ /* 0x002fce000bf02070 */
[----:B------:R-:W5:Y:S01]  /*00d0*/  LDC.64 R8, c[0x0][0x3a8] ;  /* 0x0000ea00ff087b82 */ /* 0x000f620000000a00 */
[----:B0-----:R-:W-:-:S05]  /*00e0*/  IMAD.U32 R11, RZ, RZ, UR5 ;  /* 0x00000005ff0b7e24 */ /* 0x001fca000f8e00ff */
[----:B--2---:R-:W-:Y:S01]  /*00f0*/  @P0 REDG.E.XOR.STRONG.GPU desc[UR6][R2.64], R11 ;  /* 0x0000000b0200098e */ /* 0x004fe2000f92e106 */
[----:B---3--:R-:W-:-:S05]  /*0100*/  MOV R13, UR8 ;  /* 0x00000008000d7c02 */ /* 0x008fca0008000f00 */
[----:B----4-:R-:W-:Y:S04]  /*0110*/  @P0 REDG.E.XOR.STRONG.GPU desc[UR6][R4.64], R13 ;  /* 0x0000000d0400098e */ /* 0x010fe8000f92e106 */
[----:B-----5:R-:W-:Y:S01]  /*0120*/  REDG.E.XOR.64.STRONG.GPU desc[UR6][R6.64], R8 ;  /* 0x000000080600798e */ /* 0x020fe2000f92e506 */
[----:B------:R-:W-:Y:S05]  /*0130*/  EXIT ;  /* 0x000000000000794d */ /* 0x000fea0003800000 */
.L_x_0:
[----:B------:R-:W-:-:S00]  /*0140*/  BRA `(.L_x_0) ;  /* 0xfffffffc00fc7947 */ /* 0x000fc0000383ffff */
[----:B------:R-:W-:-:S00]  /*0150*/  NOP ;  /* 0x0000000000007918 */ /* 0x000fc00000000000 */
        /* <DEDUP_REMOVED lines=10> */
.L_x_1:


//--------------------- .nv.shared.reserved.0     --------------------------
	.section	.nv.shared.reserved.0,"aw",@nobits
	.weak		__nv_reservedSMEM_offset_0_alias
	.size		__nv_reservedSMEM_offset_0_alias, 0, 64
	.other		__nv_reservedSMEM_offset_0_alias,@"STO_CUDA_RESERVED_SHARED STV_DEFAULT"
__nv_reservedSMEM_offset_0_alias:
	.zero		0
	.zero		64


//--------------------- .nv.constant0._Z4testPiiPjjPyy --------------------------
	.section	.nv.constant0._Z4testPiiPjjPyy,"a",@progbits
	.sectionflags	@""
	.align	4
.nv.constant0._Z4testPiiPjjPyy:
	.zero		944


//--------------------- SYMBOLS --------------------------

	.type		.nv.reservedSmem.offset0,@object
	.size		.nv.reservedSmem.offset0,0x4
